//
// Generated by NVIDIA NVVM Compiler
//
// Compiler Build ID: CL-36424714
// Cuda compilation tools, release 13.0, V13.0.88
// Based on NVVM 20.0.0
//

.version 9.0
.target sm_100
.address_size 64

	// .globl	_Z12sum_reducer1Pi
.extern .func  (.param .b32 func_retval0) vprintf
(
	.param .b64 vprintf_param_0,
	.param .b64 vprintf_param_1
)
;
// _ZZ12sum_reducer1PiE10partialSum has been demoted
// _ZZ12sum_reducer2PiE10partialSum has been demoted
.global .align 1 .b8 $str[34] = {98, 108, 111, 99, 107, 73, 100, 120, 46, 120, 32, 61, 32, 37, 100, 44, 32, 112, 97, 114, 116, 105, 97, 108, 83, 117, 109, 32, 61, 32, 37, 105, 10};

.visible .entry _Z12sum_reducer1Pi(
	.param .u64 .ptr .align 1 _Z12sum_reducer1Pi_param_0
)
{
	.local .align 8 .b8 	__local_depot0[8];
	.reg .b64 	%SP;
	.reg .b64 	%SPL;
	.reg .pred 	%p<4>;
	.reg .b32 	%r<30>;
	.reg .b64 	%rd<11>;
	// demoted variable
	.shared .align 4 .b8 _ZZ12sum_reducer1PiE10partialSum[128];
	mov.u64 	%SPL, __local_depot0;
	cvta.local.u64 	%SP, %SPL;
	ld.param.u64 	%rd1, [_Z12sum_reducer1Pi_param_0];
	cvta.to.global.u64 	%rd2, %rd1;
	mov.u32 	%r1, %tid.x;
	mov.u32 	%r2, %ctaid.x;
	mov.u32 	%r3, %ntid.x;
	mul.lo.s32 	%r8, %r3, %r2;
	shl.b32 	%r9, %r8, 1;
	add.s32 	%r10, %r9, %r1;
	mul.wide.u32 	%rd3, %r10, 4;
	add.s64 	%rd4, %rd2, %rd3;
	ld.global.u32 	%r11, [%rd4];
	shl.b32 	%r12, %r1, 2;
	mov.u32 	%r13, _ZZ12sum_reducer1PiE10partialSum;
	add.s32 	%r14, %r13, %r12;
	st.shared.u32 	[%r14], %r11;
	add.s32 	%r15, %r10, %r3;
	mul.wide.u32 	%rd5, %r15, 4;
	add.s64 	%rd6, %rd2, %rd5;
	ld.global.u32 	%r16, [%rd6];
	shl.b32 	%r17, %r3, 2;
	add.s32 	%r18, %r14, %r17;
	st.shared.u32 	[%r18], %r16;
	add.s32 	%r4, %r14, %r12;
	mov.b32 	%r29, 1;
$L__BB0_1:
	bar.sync 	0;
	add.s32 	%r19, %r29, -1;
	and.b32  	%r20, %r19, %r1;
	setp.ne.s32 	%p1, %r20, 0;
	@%p1 bra 	$L__BB0_3;
	shl.b32 	%r21, %r29, 2;
	add.s32 	%r22, %r4, %r21;
	ld.shared.u32 	%r23, [%r22];
	ld.shared.u32 	%r24, [%r4];
	add.s32 	%r25, %r24, %r23;
	st.shared.u32 	[%r4], %r25;
$L__BB0_3:
	shl.b32 	%r6, %r29, 1;
	setp.lt.u32 	%p2, %r29, %r3;
	mov.u32 	%r29, %r6;
	@%p2 bra 	$L__BB0_1;
	setp.ne.s32 	%p3, %r1, 0;
	@%p3 bra 	$L__BB0_6;
	ld.shared.u32 	%r26, [_ZZ12sum_reducer1PiE10partialSum];
	add.u64 	%rd7, %SP, 0;
	add.u64 	%rd8, %SPL, 0;
	st.local.v2.u32 	[%rd8], {%r2, %r26};
	mov.u64 	%rd9, $str;
	cvta.global.u64 	%rd10, %rd9;
	{ // callseq 0, 0
	.param .b64 param0;
	st.param.b64 	[param0], %rd10;
	.param .b64 param1;
	st.param.b64 	[param1], %rd7;
	.param .b32 retval0;
	call.uni (retval0), 
	vprintf, 
	(
	param0, 
	param1
	);
	ld.param.b32 	%r27, [retval0];
	} // callseq 0
$L__BB0_6:
	ret;

}
	// .globl	_Z12sum_reducer2Pi
.visible .entry _Z12sum_reducer2Pi(
	.param .u64 .ptr .align 1 _Z12sum_reducer2Pi_param_0
)
{
	.local .align 8 .b8 	__local_depot1[8];
	.reg .b64 	%SP;
	.reg .b64 	%SPL;
	.reg .pred 	%p<4>;
	.reg .b32 	%r<26>;
	.reg .b64 	%rd<11>;
	// demoted variable
	.shared .align 4 .b8 _ZZ12sum_reducer2PiE10partialSum[128];
	mov.u64 	%SPL, __local_depot1;
	cvta.local.u64 	%SP, %SPL;
	ld.param.u64 	%rd1, [_Z12sum_reducer2Pi_param_0];
	cvta.to.global.u64 	%rd2, %rd1;
	mov.u32 	%r1, %tid.x;
	mov.u32 	%r2, %ctaid.x;
	mov.u32 	%r25, %ntid.x;
	mul.lo.s32 	%r7, %r25, %r2;
	shl.b32 	%r8, %r7, 1;
	add.s32 	%r9, %r8, %r1;
	mul.wide.u32 	%rd3, %r9, 4;
	add.s64 	%rd4, %rd2, %rd3;
	ld.global.u32 	%r10, [%rd4];
	shl.b32 	%r11, %r1, 2;
	mov.u32 	%r12, _ZZ12sum_reducer2PiE10partialSum;
	add.s32 	%r4, %r12, %r11;
	st.shared.u32 	[%r4], %r10;
	add.s32 	%r13, %r9, %r25;
	mul.wide.u32 	%rd5, %r13, 4;
	add.s64 	%rd6, %rd2, %rd5;
	ld.global.u32 	%r14, [%rd6];
	shl.b32 	%r15, %r25, 2;
	add.s32 	%r16, %r4, %r15;
	st.shared.u32 	[%r16], %r14;
$L__BB1_1:
	bar.sync 	0;
	setp.ge.u32 	%p1, %r1, %r25;
	@%p1 bra 	$L__BB1_3;
	shl.b32 	%r17, %r25, 2;
	add.s32 	%r18, %r4, %r17;
	ld.shared.u32 	%r19, [%r18];
	ld.shared.u32 	%r20, [%r4];
	add.s32 	%r21, %r20, %r19;
	st.shared.u32 	[%r4], %r21;
$L__BB1_3:
	shr.u32 	%r6, %r25, 1;
	setp.gt.u32 	%p2, %r25, 1;
	mov.u32 	%r25, %r6;
	@%p2 bra 	$L__BB1_1;
	setp.ne.s32 	%p3, %r1, 0;
	@%p3 bra 	$L__BB1_6;
	ld.shared.u32 	%r22, [_ZZ12sum_reducer2PiE10partialSum];
	add.u64 	%rd7, %SP, 0;
	add.u64 	%rd8, %SPL, 0;
	st.local.v2.u32 	[%rd8], {%r2, %r22};
	mov.u64 	%rd9, $str;
	cvta.global.u64 	%rd10, %rd9;
	{ // callseq 1, 0
	.param .b64 param0;
	st.param.b64 	[param0], %rd10;
	.param .b64 param1;
	st.param.b64 	[param1], %rd7;
	.param .b32 retval0;
	call.uni (retval0), 
	vprintf, 
	(
	param0, 
	param1
	);
	ld.param.b32 	%r23, [retval0];
	} // callseq 1
$L__BB1_6:
	ret;

}


// ===== COMPILED SASS (sm_100) =====

	.target	sm_100

	.elftype	@"ET_EXEC"


//--------------------- .note.nv.tkinfo           --------------------------
	.section	.note.nv.tkinfo,"",@"SHT_NOTE"
	.sectionflags	@"SHF_NOTE_NV_TKINFO"
	.tkinfo
        /*0018*/ 	.word	0x00000002
        /*0030*/ 	.string	""
        /*0030*/ 	.string	"ptxas"
        /*0030*/ 	.string	"Cuda compilation tools, release 13.0, V13.0.88"
        /*0030*/ 	.string	"Build cuda_13.0.r13.0/compiler.36424714_0"
        /*0030*/ 	.string	"-arch sm_100 -m 64 "



//--------------------- .note.nv.cuinfo           --------------------------
	.section	.note.nv.cuinfo,"",@"SHT_NOTE"
	.sectionflags	@"SHF_NOTE_NV_CUINFO"
        /*0018*/ 	.short	0x0002
        /*001a*/ 	.short	0x0064
        /*001c*/ 	.short	0x0082
	.zero		2


//--------------------- .nv.info                  --------------------------
	.section	.nv.info,"",@"SHT_CUDA_INFO"
	.align	4


	//----- nvinfo : EIATTR_REGCOUNT
	.align		4
        /*0000*/ 	.byte	0x04, 0x2f
        /*0002*/ 	.short	(.L_2 - .L_1)
	.align		4
.L_1:
        /*0004*/ 	.word	index@(_Z12sum_reducer1Pi)
        /*0008*/ 	.word	0x00000018


	//----- nvinfo : EIATTR_FRAME_SIZE
	.align		4
.L_2:
        /*000c*/ 	.byte	0x04, 0x11
        /*000e*/ 	.short	(.L_4 - .L_3)
	.align		4
.L_3:
        /*0010*/ 	.word	index@(_Z12sum_reducer1Pi)
        /*0014*/ 	.word	0x00000008


	//----- nvinfo : EIATTR_REGCOUNT
	.align		4
.L_4:
        /*0018*/ 	.byte	0x04, 0x2f
        /*001a*/ 	.short	(.L_6 - .L_5)
	.align		4
.L_5:
        /*001c*/ 	.word	index@(_Z12sum_reducer2Pi)
        /*0020*/ 	.word	0x00000018


	//----- nvinfo : EIATTR_FRAME_SIZE
	.align		4
.L_6:
        /*0024*/ 	.byte	0x04, 0x11
        /*0026*/ 	.short	(.L_8 - .L_7)
	.align		4
.L_7:
        /*0028*/ 	.word	index@(_Z12sum_reducer2Pi)
        /*002c*/ 	.word	0x00000008


	//----- nvinfo : EIATTR_MIN_STACK_SIZE
	.align		4
.L_8:
        /*0030*/ 	.byte	0x04, 0x12
        /*0032*/ 	.short	(.L_10 - .L_9)
	.align		4
.L_9:
        /*0034*/ 	.word	index@(_Z12sum_reducer2Pi)
        /*0038*/ 	.word	0x00000008


	//----- nvinfo : EIATTR_MIN_STACK_SIZE
	.align		4
.L_10:
        /*003c*/ 	.byte	0x04, 0x12
        /*003e*/ 	.short	(.L_12 - .L_11)
	.align		4
.L_11:
        /*0040*/ 	.word	index@(_Z12sum_reducer1Pi)
        /*0044*/ 	.word	0x00000008
.L_12:


//--------------------- .nv.compat                --------------------------
	.section	.nv.compat,"",@"SHT_CUDA_COMPAT_INFO"
	.align	4
        /*0000*/ 	.byte	0x02, 0x09, 0x00, 0x00, 0x02, 0x02, 0x01, 0x00, 0x02, 0x05, 0x05, 0x00, 0x03, 0x07, 0x01, 0x01
        /*0010*/ 	.byte	0x02, 0x03, 0x00, 0x00, 0x02, 0x06, 0x01, 0x00, 0x04, 0x0b, 0x08, 0x00, 0x09, 0x00, 0x00, 0x00
        /*0020*/ 	.byte	0x00, 0x00, 0x00, 0x00


//--------------------- .nv.info._Z12sum_reducer2Pi --------------------------
	.section	.nv.info._Z12sum_reducer2Pi,"",@"SHT_CUDA_INFO"
	.sectionflags	@""
	.align	4


	//----- nvinfo : EIATTR_CUDA_API_VERSION
	.align		4
        /*0000*/ 	.byte	0x04, 0x37
        /*0002*/ 	.short	(.L_14 - .L_13)
.L_13:
        /*0004*/ 	.word	0x00000082


	//----- nvinfo : EIATTR_KPARAM_INFO
	.align		4
.L_14:
        /*0008*/ 	.byte	0x04, 0x17
        /*000a*/ 	.short	(.L_16 - .L_15)
.L_15:
        /*000c*/ 	.word	0x00000000
        /*0010*/ 	.short	0x0000
        /*0012*/ 	.short	0x0000
        /*0014*/ 	.byte	0x00, 0xf5, 0x21, 0x00


	//----- nvinfo : EIATTR_SPARSE_MMA_MASK
	.align		4
.L_16:
        /*0018*/ 	.byte	0x03, 0x50
        /*001a*/ 	.short	0x0000


	//----- nvinfo : EIATTR_MAXREG_COUNT
	.align		4
        /*001c*/ 	.byte	0x03, 0x1b
        /*001e*/ 	.short	0x00ff


	//----- nvinfo : EIATTR_NUM_BARRIERS
	.align		4
        /*0020*/ 	.byte	0x02, 0x4c
        /*0022*/ 	.byte	0x01
	.zero		1


	//----- nvinfo : EIATTR_EXTERNS
	.align		4
        /*0024*/ 	.byte	0x04, 0x0f
        /*0026*/ 	.short	(.L_18 - .L_17)


	//   ....[0]....
	.align		4
.L_17:
        /*0028*/ 	.word	index@(vprintf)


	//----- nvinfo : EIATTR_MERCURY_ISA_VERSION
	.align		4
.L_18:
        /*002c*/ 	.byte	0x03, 0x5f
        /*002e*/ 	.short	0x0101


	//----- nvinfo : EIATTR_VRC_CTA_INIT_COUNT
	.align		4
        /*0030*/ 	.byte	0x02, 0x4a
	.zero		1
	.zero		1


	//----- nvinfo : EIATTR_SYSCALL_OFFSETS
	.align		4
        /*0034*/ 	.byte	0x04, 0x46
        /*0036*/ 	.short	(.L_20 - .L_19)


	//   ....[0]....
.L_19:
        /*0038*/ 	.word	0x00000300


	//----- nvinfo : EIATTR_EXIT_INSTR_OFFSETS
	.align		4
.L_20:
        /*003c*/ 	.byte	0x04, 0x1c
        /*003e*/ 	.short	(.L_22 - .L_21)


	//   ....[0]....
.L_21:
        /*0040*/ 	.word	0x00000240


	//   ....[1]....
        /*0044*/ 	.word	0x00000310


	//----- nvinfo : EIATTR_CRS_STACK_SIZE
	.align		4
.L_22:
        /*0048*/ 	.byte	0x04, 0x1e
        /*004a*/ 	.short	(.L_24 - .L_23)
.L_23:
        /*004c*/ 	.word	0x00000000


	//----- nvinfo : EIATTR_CBANK_PARAM_SIZE
	.align		4
.L_24:
        /*0050*/ 	.byte	0x03, 0x19
        /*0052*/ 	.short	0x0008


	//----- nvinfo : EIATTR_PARAM_CBANK
	.align		4
        /*0054*/ 	.byte	0x04, 0x0a
        /*0056*/ 	.short	(.L_26 - .L_25)
	.align		4
.L_25:
        /*0058*/ 	.word	index@(.nv.constant0._Z12sum_reducer2Pi)
        /*005c*/ 	.short	0x0380
        /*005e*/ 	.short	0x0008


	//----- nvinfo : EIATTR_SW_WAR
	.align		4
.L_26:
        /*0060*/ 	.byte	0x04, 0x36
        /*0062*/ 	.short	(.L_28 - .L_27)
.L_27:
        /*0064*/ 	.word	0x00000008
.L_28:


//--------------------- .nv.info._Z12sum_reducer1Pi --------------------------
	.section	.nv.info._Z12sum_reducer1Pi,"",@"SHT_CUDA_INFO"
	.sectionflags	@""
	.align	4


	//----- nvinfo : EIATTR_CUDA_API_VERSION
	.align		4
        /*0000*/ 	.byte	0x04, 0x37
        /*0002*/ 	.short	(.L_30 - .L_29)
.L_29:
        /*0004*/ 	.word	0x00000082


	//----- nvinfo : EIATTR_KPARAM_INFO
	.align		4
.L_30:
        /*0008*/ 	.byte	0x04, 0x17
        /*000a*/ 	.short	(.L_32 - .L_31)
.L_31:
        /*000c*/ 	.word	0x00000000
        /*0010*/ 	.short	0x0000
        /*0012*/ 	.short	0x0000
        /*0014*/ 	.byte	0x00, 0xf5, 0x21, 0x00


	//----- nvinfo : EIATTR_SPARSE_MMA_MASK
	.align		4
.L_32:
        /*0018*/ 	.byte	0x03, 0x50
        /*001a*/ 	.short	0x0000


	//----- nvinfo : EIATTR_MAXREG_COUNT
	.align		4
        /*001c*/ 	.byte	0x03, 0x1b
        /*001e*/ 	.short	0x00ff


	//----- nvinfo : EIATTR_NUM_BARRIERS
	.align		4
        /*0020*/ 	.byte	0x02, 0x4c
        /*0022*/ 	.byte	0x01
	.zero		1


	//----- nvinfo : EIATTR_EXTERNS
	.align		4
        /*0024*/ 	.byte	0x04, 0x0f
        /*0026*/ 	.short	(.L_34 - .L_33)


	//   ....[0]....
	.align		4
.L_33:
        /*0028*/ 	.word	index@(vprintf)


	//----- nvinfo : EIATTR_MERCURY_ISA_VERSION
	.align		4
.L_34:
        /*002c*/ 	.byte	0x03, 0x5f
        /*002e*/ 	.short	0x0101


	//----- nvinfo : EIATTR_VRC_CTA_INIT_COUNT
	.align		4
        /*0030*/ 	.byte	0x02, 0x4a
	.zero		1
	.zero		1


	//----- nvinfo : EIATTR_SYSCALL_OFFSETS
	.align		4
        /*0034*/ 	.byte	0x04, 0x46
        /*0036*/ 	.short	(.L_36 - .L_35)


	//   ....[0]....
.L_35:
        /*0038*/ 	.word	0x00000330


	//----- nvinfo : EIATTR_EXIT_INSTR_OFFSETS
	.align		4
.L_36:
        /*003c*/ 	.byte	0x04, 0x1c
        /*003e*/ 	.short	(.L_38 - .L_37)


	//   ....[0]....
.L_37:
        /*0040*/ 	.word	0x00000270


	//   ....[1]....
        /*0044*/ 	.word	0x00000340


	//----- nvinfo : EIATTR_CRS_STACK_SIZE
	.align		4
.L_38:
        /*0048*/ 	.byte	0x04, 0x1e
        /*004a*/ 	.short	(.L_40 - .L_39)
.L_39:
        /*004c*/ 	.word	0x00000000


	//----- nvinfo : EIATTR_CBANK_PARAM_SIZE
	.align		4
.L_40:
        /*0050*/ 	.byte	0x03, 0x19
        /*0052*/ 	.short	0x0008


	//----- nvinfo : EIATTR_PARAM_CBANK
	.align		4
        /*0054*/ 	.byte	0x04, 0x0a
        /*0056*/ 	.short	(.L_42 - .L_41)
	.align		4
.L_41:
        /*0058*/ 	.word	index@(.nv.constant0._Z12sum_reducer1Pi)
        /*005c*/ 	.short	0x0380
        /*005e*/ 	.short	0x0008


	//----- nvinfo : EIATTR_SW_WAR
	.align		4
.L_42:
        /*0060*/ 	.byte	0x04, 0x36
        /*0062*/ 	.short	(.L_44 - .L_43)
.L_43:
        /*0064*/ 	.word	0x00000008
.L_44:


//--------------------- .nv.callgraph             --------------------------
	.section	.nv.callgraph,"",@"SHT_CUDA_CALLGRAPH"
	.align	4
	.sectionentsize	8
	.align		4
        /*0000*/ 	.word	0x00000000
	.align		4
        /*0004*/ 	.word	0xffffffff
	.align		4
        /*0008*/ 	.word	index@(_Z12sum_reducer2Pi)
	.align		4
        /*000c*/ 	.word	index@(vprintf)
	.align		4
        /*0010*/ 	.word	index@(_Z12sum_reducer1Pi)
	.align		4
        /*0014*/ 	.word	index@(vprintf)
	.align		4
        /*0018*/ 	.word	0x00000000
	.align		4
        /*001c*/ 	.word	0xfffffffe
	.align		4
        /*0020*/ 	.word	0x00000000
	.align		4
        /*0024*/ 	.word	0xfffffffd
	.align		4
        /*0028*/ 	.word	0x00000000
	.align		4
        /*002c*/ 	.word	0xfffffffc


//--------------------- .nv.constant4             --------------------------
	.section	.nv.constant4,"a",@progbits
	.align	8
	.align		8
.nv.constant4:
        /*0000*/ 	.dword	vprintf
	.align		8
        /*0008*/ 	.dword	$str


//--------------------- .text._Z12sum_reducer2Pi  --------------------------
	.section	.text._Z12sum_reducer2Pi,"ax",@progbits
	.align	128
        .global         _Z12sum_reducer2Pi
        .type           _Z12sum_reducer2Pi,@function
        .size           _Z12sum_reducer2Pi,(.L_x_6 - _Z12sum_reducer2Pi)
        .other          _Z12sum_reducer2Pi,@"STO_CUDA_ENTRY STV_DEFAULT"
_Z12sum_reducer2Pi:
.text._Z12sum_reducer2Pi:
[----:B------:R-:W0:Y:S01]  /*0000*/  LDC R1, c[0x0][0x37c] ;  /* 0x0000df00ff017b82 */ /* 0x000e220000000800 */
[----:B------:R-:W1:Y:S01]  /*0010*/  S2R R2, SR_CTAID.X ;  /* 0x0000000000027919 */ /* 0x000e620000002500 */
[----:B------:R-:W2:Y:S06]  /*0020*/  LDCU UR6, c[0x0][0x2fc] ;  /* 0x00005f80ff0677ac */ /* 0x000eac0008000800 */
[----:B------:R-:W1:Y:S01]  /*0030*/  LDC R10, c[0x0][0x360] ;  /* 0x0000d800ff0a7b82 */ /* 0x000e620000000800 */
[----:B0-----:R-:W-:Y:S01]  /*0040*/  VIADD R1, R1, 0xfffffff8 ;  /* 0xfffffff801017836 */ /* 0x001fe20000000000 */
[----:B------:R-:W0:Y:S01]  /*0050*/  S2R R13, SR_TID.X ;  /* 0x00000000000d7919 */ /* 0x000e220000002100 */
[----:B------:R-:W3:Y:S05]  /*0060*/  LDCU.64 UR4, c[0x0][0x358] ;  /* 0x00006b00ff0477ac */ /* 0x000eea0008000a00 */
[----:B------:R-:W4:Y:S01]  /*0070*/  LDC.64 R8, c[0x0][0x380] ;  /* 0x0000e000ff087b82 */ /* 0x000f220000000a00 */
[----:B-1----:R-:W-:-:S04]  /*0080*/  IMAD R0, R2, R10, RZ ;  /* 0x0000000a02007224 */ /* 0x002fc800078e02ff */
[----:B0-----:R-:W-:-:S04]  /*0090*/  IMAD R5, R0, 0x2, R13 ;  /* 0x0000000200057824 */ /* 0x001fc800078e020d */
[C---:B------:R-:W-:Y:S02]  /*00a0*/  IMAD.IADD R3, R5.reuse, 0x1, R10 ;  /* 0x0000000105037824 */ /* 0x040fe400078e020a */
[----:B----4-:R-:W-:-:S04]  /*00b0*/  IMAD.WIDE.U32 R4, R5, 0x4, R8 ;  /* 0x0000000405047825 */ /* 0x010fc800078e0008 */
[----:B------:R-:W-:Y:S02]  /*00c0*/  IMAD.WIDE.U32 R8, R3, 0x4, R8 ;  /* 0x0000000403087825 */ /* 0x000fe400078e0008 */
[----:B---3--:R-:W3:Y:S04]  /*00d0*/  LDG.E R4, desc[UR4][R4.64] ;  /* 0x0000000404047981 */ /* 0x008ee8000c1e1900 */
[----:B------:R-:W4:Y:S01]  /*00e0*/  LDG.E R8, desc[UR4][R8.64] ;  /* 0x0000000408087981 */ /* 0x000f22000c1e1900 */
[----:B------:R-:W0:Y:S01]  /*00f0*/  S2UR UR5, SR_CgaCtaId ;  /* 0x00000000000579c3 */ /* 0x000e220000008800 */
[----:B------:R-:W-:Y:S02]  /*0100*/  UMOV UR4, 0x400 ;  /* 0x0000040000047882 */ /* 0x000fe40000000000 */
[----:B0-----:R-:W-:-:S06]  /*0110*/  ULEA UR4, UR5, UR4, 0x18 ;  /* 0x0000000405047291 */ /* 0x001fcc000f8ec0ff */
[----:B------:R-:W-:-:S04]  /*0120*/  LEA R3, R13, UR4, 0x2 ;  /* 0x000000040d037c11 */ /* 0x000fc8000f8e10ff */
[----:B------:R-:W-:Y:S01]  /*0130*/  LEA R11, R10, R3, 0x2 ;  /* 0x000000030a0b7211 */ /* 0x000fe200078e10ff */
[----:B------:R-:W0:Y:S02]  /*0140*/  LDCU UR4, c[0x0][0x2f8] ;  /* 0x00005f00ff0477ac */ /* 0x000e240008000800 */
[----:B0-----:R-:W-:-:S05]  /*0150*/  IADD3 R6, P0, PT, R1, UR4, RZ ;  /* 0x0000000401067c10 */ /* 0x001fca000ff1e0ff */
[----:B--2---:R-:W-:Y:S01]  /*0160*/  IMAD.X R7, RZ, RZ, UR6, P0 ;  /* 0x00000006ff077e24 */ /* 0x004fe200080e06ff */
[----:B---3--:R0:W-:Y:S04]  /*0170*/  STS [R3], R4 ;  /* 0x0000000403007388 */ /* 0x0081e80000000800 */
[----:B----4-:R0:W-:Y:S03]  /*0180*/  STS [R11], R8 ;  /* 0x000000080b007388 */ /* 0x0101e60000000800 */
.L_x_0:
[----:B------:R-:W-:Y:S01]  /*0190*/  BAR.SYNC.DEFER_BLOCKING 0x0 ;  /* 0x0000000000007b1d */ /* 0x000fe20000010000 */
[----:B------:R-:W-:-:S13]  /*01a0*/  ISETP.GE.U32.AND P0, PT, R13, R10, PT ;  /* 0x0000000a0d00720c */ /* 0x000fda0003f06070 */
[----:B------:R-:W-:Y:S01]  /*01b0*/  @!P0 IMAD R0, R10, 0x4, R3 ;  /* 0x000000040a008824 */ /* 0x000fe200078e0203 */
[----:B------:R-:W-:Y:S05]  /*01c0*/  @!P0 LDS R5, [R3] ;  /* 0x0000000003058984 */ /* 0x000fea0000000800 */
[----:B------:R-:W0:Y:S02]  /*01d0*/  @!P0 LDS R0, [R0] ;  /* 0x0000000000008984 */ /* 0x000e240000000800 */
[----:B0-----:R-:W-:-:S05]  /*01e0*/  @!P0 IADD3 R4, PT, PT, R0, R5, RZ ;  /* 0x0000000500048210 */ /* 0x001fca0007ffe0ff */
[----:B------:R1:W-:Y:S01]  /*01f0*/  @!P0 STS [R3], R4 ;  /* 0x0000000403008388 */ /* 0x0003e20000000800 */
[----:B------:R-:W-:Y:S02]  /*0200*/  ISETP.GT.U32.AND P0, PT, R10, 0x1, PT ;  /* 0x000000010a00780c */ /* 0x000fe40003f04070 */
[----:B------:R-:W-:-:S11]  /*0210*/  SHF.R.U32.HI R10, RZ, 0x1, R10 ;  /* 0x00000001ff0a7819 */ /* 0x000fd6000001160a */
[----:B-1----:R-:W-:Y:S05]  /*0220*/  @P0 BRA `(.L_x_0) ;  /* 0xfffffffc00d80947 */ /* 0x002fea000383ffff */
[----:B------:R-:W-:-:S13]  /*0230*/  ISETP.NE.AND P0, PT, R13, RZ, PT ;  /* 0x000000ff0d00720c */ /* 0x000fda0003f05270 */
[----:B------:R-:W-:Y:S05]  /*0240*/  @P0 EXIT ;  /* 0x000000000000094d */ /* 0x000fea0003800000 */
[----:B------:R-:W0:Y:S01]  /*0250*/  S2UR UR5, SR_CgaCtaId ;  /* 0x00000000000579c3 */ /* 0x000e220000008800 */
[----:B------:R-:W-:Y:S01]  /*0260*/  UMOV UR4, 0x400 ;  /* 0x0000040000047882 */ /* 0x000fe20000000000 */
[----:B------:R-:W-:-:S06]  /*0270*/  MOV R0, 0x0 ;  /* 0x0000000000007802 */ /* 0x000fcc0000000f00 */
[----:B------:R1:W2:Y:S01]  /*0280*/  LDC.64 R8, c[0x4][R0] ;  /* 0x0100000000087b82 */ /* 0x0002a20000000a00 */
[----:B0-----:R-:W-:-:S09]  /*0290*/  ULEA UR4, UR5, UR4, 0x18 ;  /* 0x0000000405047291 */ /* 0x001fd2000f8ec0ff */
[----:B------:R-:W0:Y:S02]  /*02a0*/  LDS R3, [UR4] ;  /* 0x00000004ff037984 */ /* 0x000e240008000800 */
[----:B------:R-:W3:Y:S02]  /*02b0*/  LDCU.64 UR4, c[0x4][0x8] ;  /* 0x01000100ff0477ac */ /* 0x000ee40008000a00 */
[----:B---3--:R-:W-:Y:S01]  /*02c0*/  IMAD.U32 R4, RZ, RZ, UR4 ;  /* 0x00000004ff047e24 */ /* 0x008fe2000f8e00ff */
[----:B------:R-:W-:Y:S01]  /*02d0*/  MOV R5, UR5 ;  /* 0x0000000500057c02 */ /* 0x000fe20008000f00 */
[----:B0-2---:R1:W-:Y:S06]  /*02e0*/  STL.64 [R1], R2 ;  /* 0x0000000201007387 */ /* 0x0053ec0000100a00 */
[----:B------:R-:W-:-:S07]  /*02f0*/  LEPC R20, `(.L_x_1) ;  /* 0x000000001014794e */ /* 0x000fce0000000000 */
[----:B-1----:R-:W-:Y:S05]  /*0300*/  CALL.ABS.NOINC R8 ;  /* 0x0000000008007343 */ /* 0x002fea0003c00000 */
.L_x_1:
[----:B------:R-:W-:Y:S05]  /*0310*/  EXIT ;  /* 0x000000000000794d */ /* 0x000fea0003800000 */
.L_x_2:
[----:B------:R-:W-:-:S00]  /*0320*/  BRA `(.L_x_2) ;  /* 0xfffffffc00fc7947 */ /* 0x000fc0000383ffff */
[----:B------:R-:W-:-:S00]  /*0330*/  NOP ;  /* 0x0000000000007918 */ /* 0x000fc00000000000 */
        /* <DEDUP_REMOVED lines=12> */
.L_x_6:


//--------------------- .text._Z12sum_reducer1Pi  --------------------------
	.section	.text._Z12sum_reducer1Pi,"ax",@progbits
	.align	128
        .global         _Z12sum_reducer1Pi
        .type           _Z12sum_reducer1Pi,@function
        .size           _Z12sum_reducer1Pi,(.L_x_7 - _Z12sum_reducer1Pi)
        .other          _Z12sum_reducer1Pi,@"STO_CUDA_ENTRY STV_DEFAULT"
_Z12sum_reducer1Pi:
.text._Z12sum_reducer1Pi:
        /* <DEDUP_REMOVED lines=9> */
[----:B0-----:R-:W-:-:S05]  /*0090*/  IMAD R5, R0, 0x2, R10 ;  /* 0x0000000200057824 */ /* 0x001fca00078e020a */
[C---:B------:R-:W-:Y:S01]  /*00a0*/  IADD3 R3, PT, PT, R5.reuse, R12, RZ ;  /* 0x0000000c05037210 */ /* 0x040fe20007ffe0ff */
[----:B----4-:R-:W-:-:S04]  /*00b0*/  IMAD.WIDE.U32 R4, R5, 0x4, R8 ;  /* 0x0000000405047825 */ /* 0x010fc800078e0008 */
[----:B------:R-:W-:Y:S02]  /*00c0*/  IMAD.WIDE.U32 R8, R3, 0x4, R8 ;  /* 0x0000000403087825 */ /* 0x000fe400078e0008 */
[----:B---3--:R0:W3:Y:S04]  /*00d0*/  LDG.E R4, desc[UR4][R4.64] ;  /* 0x0000000404047981 */ /* 0x0080e8000c1e1900 */
[----:B------:R-:W4:Y:S01]  /*00e0*/  LDG.E R8, desc[UR4][R8.64] ;  /* 0x0000000408087981 */ /* 0x000f22000c1e1900 */
[----:B------:R-:W1:Y:S01]  /*00f0*/  S2UR UR5, SR_CgaCtaId ;  /* 0x00000000000579c3 */ /* 0x000e620000008800 */
[----:B------:R-:W-:Y:S01]  /*0100*/  UMOV UR4, 0x400 ;  /* 0x0000040000047882 */ /* 0x000fe20000000000 */
[----:B0-----:R-:W-:Y:S01]  /*0110*/  HFMA2 R5, -RZ, RZ, 0, 5.9604644775390625e-08 ;  /* 0x00000001ff057431 */ /* 0x001fe200000001ff */
[----:B-1----:R-:W-:-:S06]  /*0120*/  ULEA UR4, UR5, UR4, 0x18 ;  /* 0x0000000405047291 */ /* 0x002fcc000f8ec0ff */
[----:B------:R-:W-:-:S04]  /*0130*/  LEA R3, R10, UR4, 0x2 ;  /* 0x000000040a037c11 */ /* 0x000fc8000f8e10ff */
[----:B------:R-:W-:Y:S01]  /*0140*/  LEA R0, R10, R3, 0x2 ;  /* 0x000000030a007211 */ /* 0x000fe200078e10ff */
[----:B------:R-:W-:Y:S01]  /*0150*/  IMAD R11, R12, 0x4, R3 ;  /* 0x000000040c0b7824 */ /* 0x000fe200078e0203 */
[----:B------:R-:W0:Y:S02]  /*0160*/  LDCU UR4, c[0x0][0x2f8] ;  /* 0x00005f00ff0477ac */ /* 0x000e240008000800 */
[----:B0-----:R-:W-:-:S05]  /*0170*/  IADD3 R6, P0, PT, R1, UR4, RZ ;  /* 0x0000000401067c10 */ /* 0x001fca000ff1e0ff */
[----:B--2---:R-:W-:Y:S01]  /*0180*/  IMAD.X R7, RZ, RZ, UR6, P0 ;  /* 0x00000006ff077e24 */ /* 0x004fe200080e06ff */
[----:B---3--:R0:W-:Y:S04]  /*0190*/  STS [R3], R4 ;  /* 0x0000000403007388 */ /* 0x0081e80000000800 */
[----:B----4-:R0:W-:Y:S03]  /*01a0*/  STS [R11], R8 ;  /* 0x000000080b007388 */ /* 0x0101e60000000800 */
.L_x_3:
[----:B0-----:R-:W-:Y:S01]  /*01b0*/  VIADD R3, R5, 0xffffffff ;  /* 0xffffffff05037836 */ /* 0x001fe20000000000 */
[----:B------:R-:W-:Y:S04]  /*01c0*/  BAR.SYNC.DEFER_BLOCKING 0x0 ;  /* 0x0000000000007b1d */ /* 0x000fe80000010000 */
[----:B------:R-:W-:-:S13]  /*01d0*/  LOP3.LUT P0, RZ, R3, R10, RZ, 0xc0, !PT ;  /* 0x0000000a03ff7212 */ /* 0x000fda000780c0ff */
[----:B------:R-:W-:Y:S01]  /*01e0*/  @!P0 LEA R3, R5, R0, 0x2 ;  /* 0x0000000005038211 */ /* 0x000fe200078e10ff */
[----:B------:R-:W-:Y:S05]  /*01f0*/  @!P0 LDS R4, [R0] ;  /* 0x0000000000048984 */ /* 0x000fea0000000800 */
[----:B------:R-:W0:Y:S02]  /*0200*/  @!P0 LDS R3, [R3] ;  /* 0x0000000003038984 */ /* 0x000e240000000800 */
[----:B0-----:R-:W-:-:S05]  /*0210*/  @!P0 IMAD.IADD R9, R3, 0x1, R4 ;  /* 0x0000000103098824 */ /* 0x001fca00078e0204 */
[----:B------:R1:W-:Y:S01]  /*0220*/  @!P0 STS [R0], R9 ;  /* 0x0000000900008388 */ /* 0x0003e20000000800 */
[C---:B------:R-:W-:Y:S02]  /*0230*/  ISETP.GE.U32.AND P0, PT, R5.reuse, R12, PT ;  /* 0x0000000c0500720c */ /* 0x040fe40003f06070 */
[----:B------:R-:W-:-:S11]  /*0240*/  SHF.L.U32 R5, R5, 0x1, RZ ;  /* 0x0000000105057819 */ /* 0x000fd600000006ff */
[----:B-1----:R-:W-:Y:S05]  /*0250*/  @!P0 BRA `(.L_x_3) ;  /* 0xfffffffc00d48947 */ /* 0x002fea000383ffff */
        /* <DEDUP_REMOVED lines=14> */
.L_x_4:
[----:B------:R-:W-:Y:S05]  /*0340*/  EXIT ;  /* 0x000000000000794d */ /* 0x000fea0003800000 */
.L_x_5:
        /* <DEDUP_REMOVED lines=11> */
.L_x_7:


//--------------------- .nv.global.init           --------------------------
	.section	.nv.global.init,"aw",@progbits
.nv.global.init:
	.type		$str,@object
	.size		$str,(.L_0 - $str)
$str:
        /*0000*/ 	.byte	0x62, 0x6c, 0x6f, 0x63, 0x6b, 0x49, 0x64, 0x78, 0x2e, 0x78, 0x20, 0x3d, 0x20, 0x25, 0x64, 0x2c
        /*0010*/ 	.byte	0x20, 0x70, 0x61, 0x72, 0x74, 0x69, 0x61, 0x6c, 0x53, 0x75, 0x6d, 0x20, 0x3d, 0x20, 0x25, 0x69
        /*0020*/ 	.byte	0x0a, 0x00
.L_0:


//--------------------- .nv.shared._Z12sum_reducer2Pi --------------------------
	.section	.nv.shared._Z12sum_reducer2Pi,"aw",@nobits
	.sectionflags	@""
	.align	4
.nv.shared._Z12sum_reducer2Pi:
	.zero		1152


//--------------------- .nv.shared.reserved.0     --------------------------
	.section	.nv.shared.reserved.0,"aw",@nobits
	.weak		__nv_reservedSMEM_offset_0_alias
	.size		__nv_reservedSMEM_offset_0_alias, 0, 64
	.other		__nv_reservedSMEM_offset_0_alias,@"STO_CUDA_RESERVED_SHARED STV_DEFAULT"
__nv_reservedSMEM_offset_0_alias:
	.zero		0
	.zero		64


//--------------------- .nv.shared._Z12sum_reducer1Pi --------------------------
	.section	.nv.shared._Z12sum_reducer1Pi,"aw",@nobits
	.sectionflags	@""
	.align	4
.nv.shared._Z12sum_reducer1Pi:
	.zero		1152


//--------------------- .nv.constant0._Z12sum_reducer2Pi --------------------------
	.section	.nv.constant0._Z12sum_reducer2Pi,"a",@progbits
	.sectionflags	@""
	.align	4
.nv.constant0._Z12sum_reducer2Pi:
	.zero		904


//--------------------- .nv.constant0._Z12sum_reducer1Pi --------------------------
	.section	.nv.constant0._Z12sum_reducer1Pi,"a",@progbits
	.sectionflags	@""
	.align	4
.nv.constant0._Z12sum_reducer1Pi:
	.zero		904


//--------------------- SYMBOLS --------------------------

	.type		.nv.reservedSmem.offset0,@object
	.size		.nv.reservedSmem.offset0,0x4
	.type		.nv.reservedSmem.cap,@object
	.size		.nv.reservedSmem.cap,0x4
	.type		vprintf,@function
